	.headerflags	@"EF_CUDA_TEXMODE_UNIFIED EF_CUDA_64BIT_ADDRESS EF_CUDA_ACCELERATORS EF_CUDA_SM90 EF_CUDA_VIRTUAL_SM(EF_CUDA_SM90)"
	.elftype	@"ET_EXEC"


//--------------------- .nv.info                  --------------------------
	.section	.nv.info,"",@"SHT_CUDA_INFO"
	.align	4


	//----- nvinfo : EIATTR_REGCOUNT
	.align		4
        /*0000*/ 	.byte	0x04, 0x2f
        /*0002*/ 	.short	(.L_1 - .L_0)
	.align		4
.L_0:
        /*0004*/ 	.word	index@(triton_poi_fused_constant_pad_nd_66)
        /*0008*/ 	.word	0x0000001c


	//----- nvinfo : EIATTR_MIN_STACK_SIZE
	.align		4
.L_1:
        /*000c*/ 	.byte	0x04, 0x12
        /*000e*/ 	.short	(.L_3 - .L_2)
	.align		4
.L_2:
        /*0010*/ 	.word	index@(triton_poi_fused_constant_pad_nd_66)
        /*0014*/ 	.word	0x00000000


	//----- nvinfo : EIATTR_FRAME_SIZE
	.align		4
.L_3:
        /*0018*/ 	.byte	0x04, 0x11
        /*001a*/ 	.short	(.L_5 - .L_4)
	.align		4
.L_4:
        /*001c*/ 	.word	index@(triton_poi_fused_constant_pad_nd_66)
        /*0020*/ 	.word	0x00000000


	//----- nvinfo : EIATTR_MIN_STACK_SIZE
	.align		4
.L_5:
        /*0024*/ 	.byte	0x04, 0x12
        /*0026*/ 	.short	(.L_7 - .L_6)
	.align		4
.L_6:
        /*0028*/ 	.word	index@(triton_poi_fused_constant_pad_nd_66)
        /*002c*/ 	.word	0x00000000
.L_7:


//--------------------- .nv.info.triton_poi_fused_constant_pad_nd_66 --------------------------
	.section	.nv.info.triton_poi_fused_constant_pad_nd_66,"",@"SHT_CUDA_INFO"
	.sectionflags	@""
	.align	4


	//----- nvinfo : EIATTR_CUDA_API_VERSION
	.align		4
        /*0000*/ 	.byte	0x04, 0x37
        /*0002*/ 	.short	(.L_9 - .L_8)
.L_8:
        /*0004*/ 	.word	0x0000007c


	//----- nvinfo : EIATTR_KPARAM_INFO
	.align		4
.L_9:
        /*0008*/ 	.byte	0x04, 0x17
        /*000a*/ 	.short	(.L_11 - .L_10)
.L_10:
        /*000c*/ 	.word	0x00000000
        /*0010*/ 	.short	0x0003
        /*0012*/ 	.short	0x0014
        /*0014*/ 	.byte	0x00, 0xf0, 0x11, 0x00


	//----- nvinfo : EIATTR_KPARAM_INFO
	.align		4
.L_11:
        /*0018*/ 	.byte	0x04, 0x17
        /*001a*/ 	.short	(.L_13 - .L_12)
.L_12:
        /*001c*/ 	.word	0x00000000
        /*0020*/ 	.short	0x0002
        /*0022*/ 	.short	0x0010
        /*0024*/ 	.byte	0x00, 0xf0, 0x11, 0x00


	//----- nvinfo : EIATTR_KPARAM_INFO
	.align		4
.L_13:
        /*0028*/ 	.byte	0x04, 0x17
        /*002a*/ 	.short	(.L_15 - .L_14)
.L_14:
        /*002c*/ 	.word	0x00000000
        /*0030*/ 	.short	0x0001
        /*0032*/ 	.short	0x0008
        /*0034*/ 	.byte	0x00, 0xf4, 0x21, 0x00


	//----- nvinfo : EIATTR_KPARAM_INFO
	.align		4
.L_15:
        /*0038*/ 	.byte	0x04, 0x17
        /*003a*/ 	.short	(.L_17 - .L_16)
.L_16:
        /*003c*/ 	.word	0x00000000
        /*0040*/ 	.short	0x0000
        /*0042*/ 	.short	0x0000
        /*0044*/ 	.byte	0x00, 0xf4, 0x21, 0x00


	//----- nvinfo : EIATTR_SPARSE_MMA_MASK
	.align		4
.L_17:
        /*0048*/ 	.byte	0x03, 0x50
        /*004a*/ 	.short	0x0000


	//----- nvinfo : EIATTR_MAXREG_COUNT
	.align		4
        /*004c*/ 	.byte	0x03, 0x1b
        /*004e*/ 	.short	0x00ff


	//----- nvinfo : EIATTR_EXIT_INSTR_OFFSETS
	.align		4
        /*0050*/ 	.byte	0x04, 0x1c
        /*0052*/ 	.short	(.L_19 - .L_18)


	//   ....[0]....
.L_18:
        /*0054*/ 	.word	0x00000a90


	//   ....[1]....
        /*0058*/ 	.word	0x00000ae0


	//----- nvinfo : EIATTR_REQNTID
	.align		4
.L_19:
        /*005c*/ 	.byte	0x04, 0x10
        /*005e*/ 	.short	(.L_21 - .L_20)
.L_20:
        /*0060*/ 	.word	0x00000080
        /*0064*/ 	.word	0x00000001
        /*0068*/ 	.word	0x00000001


	//----- nvinfo : EIATTR_CBANK_PARAM_SIZE
	.align		4
.L_21:
        /*006c*/ 	.byte	0x03, 0x19
        /*006e*/ 	.short	0x0018


	//----- nvinfo : EIATTR_PARAM_CBANK
	.align		4
        /*0070*/ 	.byte	0x04, 0x0a
        /*0072*/ 	.short	(.L_23 - .L_22)
	.align		4
.L_22:
        /*0074*/ 	.word	index@(.nv.constant0.triton_poi_fused_constant_pad_nd_66)
        /*0078*/ 	.short	0x0210
        /*007a*/ 	.short	0x0018


	//----- nvinfo : EIATTR_SW_WAR
	.align		4
.L_23:
        /*007c*/ 	.byte	0x04, 0x36
        /*007e*/ 	.short	(.L_25 - .L_24)
.L_24:
        /*0080*/ 	.word	0x00000008
.L_25:


//--------------------- .nv.callgraph             --------------------------
	.section	.nv.callgraph,"",@"SHT_CUDA_CALLGRAPH"
	.align	4
	.sectionentsize	8
	.align		4
        /*0000*/ 	.word	0x00000000
	.align		4
        /*0004*/ 	.word	0xffffffff
	.align		4
        /*0008*/ 	.word	0x00000000
	.align		4
        /*000c*/ 	.word	0xfffffffe
	.align		4
        /*0010*/ 	.word	0x00000000
	.align		4
        /*0014*/ 	.word	0xfffffffd
	.align		4
        /*0018*/ 	.word	0x00000000
	.align		4
        /*001c*/ 	.word	0xfffffffc


//--------------------- .text.triton_poi_fused_constant_pad_nd_66 --------------------------
	.section	.text.triton_poi_fused_constant_pad_nd_66,"ax",@progbits
	.sectionflags	@"SHF_BARRIERS=1"
	.align	128
        .global         triton_poi_fused_constant_pad_nd_66
        .type           triton_poi_fused_constant_pad_nd_66,@function
        .size           triton_poi_fused_constant_pad_nd_66,(.L_x_1 - triton_poi_fused_constant_pad_nd_66)
        .other          triton_poi_fused_constant_pad_nd_66,@"STO_CUDA_ENTRY STV_DEFAULT"
triton_poi_fused_constant_pad_nd_66:
.text.triton_poi_fused_constant_pad_nd_66:
[----:B------:R-:W0:Y:S01]  /*0000*/  LDC R1, c[0x0][0x28] ;  /* 0x00000a00ff017b82 */ /* 0x000e220000000800 */
[----:B------:R-:W1:Y:S01]  /*0010*/  S2R R0, SR_TID.X ;  /* 0x0000000000007919 */ /* 0x000e620000002100 */
[----:B------:R-:W-:Y:S01]  /*0020*/  ULDC.64 UR6, c[0x0][0x208] ;  /* 0x0000820000067ab9 */ /* 0x000fe20000000a00 */
[----:B------:R-:W2:Y:S01]  /*0030*/  S2R R3, SR_CTAID.X ;  /* 0x0000000000037919 */ /* 0x000ea20000002500 */
[----:B------:R-:W3:Y:S01]  /*0040*/  S2R R12, SR_CTAID.Y ;  /* 0x00000000000c7919 */ /* 0x000ee20000002600 */
[----:B-1----:R-:W-:Y:S01]  /*0050*/  SHF.R.U32.HI R2, RZ, 0x3, R0 ;  /* 0x00000003ff027819 */ /* 0x002fe20000011600 */
[----:B------:R-:W-:Y:S02]  /*0060*/  IMAD.SHL.U32 R5, R0, 0x4, RZ ;  /* 0x0000000400057824 */ /* 0x000fe400078e00ff */
[----:B--2---:R-:W-:Y:S01]  /*0070*/  IMAD.SHL.U32 R3, R3, 0x20, RZ ;  /* 0x0000002003037824 */ /* 0x004fe200078e00ff */
[----:B------:R-:W-:Y:S01]  /*0080*/  SGXT.U32 R2, R2, 0x4 ;  /* 0x000000040202781a */ /* 0x000fe20000000000 */
[----:B---3--:R-:W-:-:S03]  /*0090*/  IMAD.SHL.U32 R12, R12, 0x20, RZ ;  /* 0x000000200c0c7824 */ /* 0x008fc600078e00ff */
[----:B------:R-:W-:Y:S02]  /*00a0*/  LOP3.LUT R4, R3, R2, RZ, 0xfc, !PT ;  /* 0x0000000203047212 */ /* 0x000fe400078efcff */
[----:B------:R-:W-:-:S03]  /*00b0*/  LOP3.LUT R10, R12, 0x1c, R5, 0xf8, !PT ;  /* 0x0000001c0c0a7812 */ /* 0x000fc600078ef805 */
[----:B------:R-:W-:Y:S01]  /*00c0*/  IMAD.HI R6, R4, 0x66666667, RZ ;  /* 0x6666666704067827 */ /* 0x000fe200078e02ff */
[----:B------:R-:W-:-:S03]  /*00d0*/  LOP3.LUT R5, R3, 0x10, R2, 0xfe, !PT ;  /* 0x0000001003057812 */ /* 0x000fc600078efe02 */
[----:B------:R-:W-:Y:S01]  /*00e0*/  IMAD.HI R8, R10, 0x3e0f83e1, RZ ;  /* 0x3e0f83e10a087827 */ /* 0x000fe200078e02ff */
[----:B------:R-:W-:-:S03]  /*00f0*/  SHF.R.S32.HI R7, RZ, 0x1, R6 ;  /* 0x00000001ff077819 */ /* 0x000fc60000011406 */
[----:B------:R-:W-:Y:S01]  /*0100*/  IMAD.HI R11, R5, 0x66666667, RZ ;  /* 0x66666667050b7827 */ /* 0x000fe200078e02ff */
[----:B------:R-:W-:Y:S02]  /*0110*/  SHF.R.U32.HI R9, RZ, 0x1f, R8 ;  /* 0x0000001fff097819 */ /* 0x000fe40000011608 */
[----:B------:R-:W-:Y:S02]  /*0120*/  LEA.HI R7, R6, R7, RZ, 0x1 ;  /* 0x0000000706077211 */ /* 0x000fe400078f08ff */
[----:B------:R-:W-:Y:S02]  /*0130*/  SHF.R.S32.HI R6, RZ, 0x1, R11 ;  /* 0x00000001ff067819 */ /* 0x000fe4000001140b */
[----:B------:R-:W-:Y:S01]  /*0140*/  LEA.HI.SX32 R15, R8, R9, 0x19 ;  /* 0x00000009080f7211 */ /* 0x000fe200078fcaff */
[----:B------:R-:W-:Y:S01]  /*0150*/  IMAD R13, R7, -0x5, R4 ;  /* 0xfffffffb070d7824 */ /* 0x000fe200078e0204 */
[----:B------:R-:W1:Y:S01]  /*0160*/  LDC.64 R8, c[0x0][0x210] ;  /* 0x00008400ff087b82 */ /* 0x000e620000000a00 */
[----:B------:R-:W-:-:S02]  /*0170*/  LEA.HI R6, R11, R6, RZ, 0x1 ;  /* 0x000000060b067211 */ /* 0x000fc400078f08ff */
[----:B------:R-:W-:Y:S01]  /*0180*/  IMAD R14, R15, -0x210, R10 ;  /* 0xfffffdf00f0e7824 */ /* 0x000fe200078e020a */
[----:B------:R-:W-:Y:S02]  /*0190*/  ISETP.GE.AND P0, PT, R13, 0x4, PT ;  /* 0x000000040d00780c */ /* 0x000fe40003f06270 */
[----:B------:R-:W-:Y:S02]  /*01a0*/  IMAD R11, R6, -0x5, R5 ;  /* 0xfffffffb060b7824 */ /* 0x000fe400078e0205 */
[----:B------:R-:W-:Y:S01]  /*01b0*/  ISETP.LT.AND P0, PT, R4, 0x14, !P0 ;  /* 0x000000140400780c */ /* 0x000fe20004701270 */
[----:B------:R-:W-:Y:S02]  /*01c0*/  IMAD R14, R15, 0x2100, R14 ;  /* 0x000021000f0e7824 */ /* 0x000fe400078e020e */
[----:B------:R-:W-:Y:S02]  /*01d0*/  ISETP.GE.AND P2, PT, R11, 0x4, PT ;  /* 0x000000040b00780c */ /* 0x000fe40003f46270 */
[----:B------:R-:W-:Y:S01]  /*01e0*/  ISETP.LT.AND P1, PT, R10, 0x840, P0 ;  /* 0x000008400a00780c */ /* 0x000fe20000721270 */
[--C-:B------:R-:W-:Y:S01]  /*01f0*/  IMAD R4, R13, 0x210, R14.reuse ;  /* 0x000002100d047824 */ /* 0x100fe200078e020e */
[----:B------:R-:W-:Y:S01]  /*0200*/  ISETP.LT.AND P0, PT, R5, 0x14, !P2 ;  /* 0x000000140500780c */ /* 0x000fe20005701270 */
[----:B------:R-:W-:-:S02]  /*0210*/  IMAD R11, R11, 0x210, R14 ;  /* 0x000002100b0b7824 */ /* 0x000fc400078e020e */
[----:B------:R-:W-:Y:S01]  /*0220*/  IMAD R15, R7, 0x840, R4 ;  /* 0x00000840070f7824 */ /* 0x000fe200078e0204 */
[----:B------:R-:W-:Y:S01]  /*0230*/  ISETP.LT.AND P0, PT, R10, 0x840, P0 ;  /* 0x000008400a00780c */ /* 0x000fe20000701270 */
[----:B------:R-:W-:Y:S01]  /*0240*/  IMAD R11, R6, 0x840, R11 ;  /* 0x00000840060b7824 */ /* 0x000fe200078e020b */
[----:B------:R-:W-:Y:S02]  /*0250*/  CS2R R4, SRZ ;  /* 0x0000000000047805 */ /* 0x000fe4000001ff00 */
[----:B------:R-:W-:Y:S01]  /*0260*/  CS2R R6, SRZ ;  /* 0x0000000000067805 */ /* 0x000fe2000001ff00 */
[----:B-1----:R-:W-:-:S04]  /*0270*/  IMAD.WIDE R14, R15, 0x4, R8 ;  /* 0x000000040f0e7825 */ /* 0x002fc800078e0208 */
[----:B------:R-:W-:Y:S01]  /*0280*/  IMAD.WIDE R16, R11, 0x4, R8 ;  /* 0x000000040b107825 */ /* 0x000fe200078e0208 */
[----:B------:R-:W-:Y:S02]  /*0290*/  CS2R R8, SRZ ;  /* 0x0000000000087805 */ /* 0x000fe4000001ff00 */
[----:B------:R-:W-:Y:S01]  /*02a0*/  CS2R R10, SRZ ;  /* 0x00000000000a7805 */ /* 0x000fe2000001ff00 */
[----:B------:R1:W2:Y:S05]  /*02b0*/  @P1 LDG.E.EL.128 R4, desc[UR6][R14.64] ;  /* 0x000000060e041981 */ /* 0x0002aa000c2e1d00 */
[----:B------:R3:W4:Y:S01]  /*02c0*/  @P0 LDG.E.EL.128 R8, desc[UR6][R16.64] ;  /* 0x0000000610080981 */ /* 0x000722000c2e1d00 */
[----:B------:R-:W5:Y:S01]  /*02d0*/  S2UR UR5, SR_CgaCtaId ;  /* 0x00000000000579c3 */ /* 0x000f620000008800 */
[----:B------:R-:W-:Y:S01]  /*02e0*/  SHF.R.U32.HI R19, RZ, 0x5, R0 ;  /* 0x00000005ff137819 */ /* 0x000fe20000011600 */
[----:B------:R-:W-:Y:S01]  /*02f0*/  IMAD.SHL.U32 R18, R0, 0x80, RZ ;  /* 0x0000008000127824 */ /* 0x000fe200078e00ff */
[----:B------:R-:W-:Y:S01]  /*0300*/  UMOV UR4, 0x400 ;  /* 0x0000040000047882 */ /* 0x000fe20000000000 */
[----:B------:R-:W5:Y:S01]  /*0310*/  S2R R13, SR_TID.X ;  /* 0x00000000000d7919 */ /* 0x000f620000002100 */
[----:B-1----:R-:W-:-:S02]  /*0320*/  SGXT.U32 R15, R19, 0x2 ;  /* 0x00000002130f781a */ /* 0x002fc40000000000 */
[----:B------:R-:W-:Y:S02]  /*0330*/  LOP3.LUT R19, R18, 0x380, RZ, 0xc0, !PT ;  /* 0x0000038012137812 */ /* 0x000fe400078ec0ff */
[----:B------:R-:W-:Y:S02]  /*0340*/  LOP3.LUT R12, R12, R15, RZ, 0xfc, !PT ;  /* 0x0000000f0c0c7212 */ /* 0x000fe400078efcff */
[C---:B------:R-:W-:Y:S02]  /*0350*/  LOP3.LUT R14, R19.reuse, 0x20, RZ, 0xfc, !PT ;  /* 0x00000020130e7812 */ /* 0x040fe400078efcff */
[C---:B---3--:R-:W-:Y:S02]  /*0360*/  LOP3.LUT R16, R19.reuse, 0x40, RZ, 0xfc, !PT ;  /* 0x0000004013107812 */ /* 0x048fe400078efcff */
[C---:B------:R-:W-:Y:S02]  /*0370*/  LOP3.LUT R18, R19.reuse, 0x60, RZ, 0xfc, !PT ;  /* 0x0000006013127812 */ /* 0x040fe400078efcff */
[----:B------:R-:W-:Y:S01]  /*0380*/  LOP3.LUT R2, R19, R2, RZ, 0xfc, !PT ;  /* 0x0000000213027212 */ /* 0x000fe200078efcff */
[----:B-----5:R-:W-:-:S06]  /*0390*/  UPRMT UR4, UR5, 0x654, UR4 ;  /* 0x0000065405047896 */ /* 0x020fcc0008000004 */
[----:B------:R-:W-:Y:S02]  /*03a0*/  LEA.HI R15, R19, UR4, RZ, 0x1d ;  /* 0x00000004130f7c11 */ /* 0x000fe4000f8fe8ff */
[----:B------:R-:W-:Y:S02]  /*03b0*/  LEA.HI R17, R14, UR4, RZ, 0x1d ;  /* 0x000000040e117c11 */ /* 0x000fe4000f8fe8ff */
[----:B------:R-:W-:Y:S01]  /*03c0*/  LEA.HI R19, R16, UR4, RZ, 0x1d ;  /* 0x0000000410137c11 */ /* 0x000fe2000f8fe8ff */
[----:B------:R-:W-:Y:S01]  /*03d0*/  IMAD R15, R2, 0x4, R15 ;  /* 0x00000004020f7824 */ /* 0x000fe200078e020f */
[----:B------:R-:W-:Y:S01]  /*03e0*/  LEA.HI R21, R18, UR4, RZ, 0x1d ;  /* 0x0000000412157c11 */ /* 0x000fe2000f8fe8ff */
[C---:B------:R-:W-:Y:S01]  /*03f0*/  IMAD R14, R2.reuse, 0x4, R17 ;  /* 0x00000004020e7824 */ /* 0x040fe200078e0211 */
[----:B0-----:R-:W-:Y:S01]  /*0400*/  SHF.R.U32.HI R13, RZ, 0x3, R13 ;  /* 0x00000003ff0d7819 */ /* 0x001fe2000001160d */
[----:B------:R-:W-:Y:S01]  /*0410*/  IMAD R19, R2, 0x4, R19 ;  /* 0x0000000402137824 */ /* 0x000fe200078e0213 */
[----:B--2---:R-:W-:-:S02]  /*0420*/  SEL R16, R4, RZ, P1 ;  /* 0x000000ff04107207 */ /* 0x004fc40000800000 */
[----:B------:R-:W-:Y:S02]  /*0430*/  SEL R17, R5, RZ, P1 ;  /* 0x000000ff05117207 */ /* 0x000fe40000800000 */
[----:B------:R-:W-:Y:S01]  /*0440*/  SEL R18, R6, RZ, P1 ;  /* 0x000000ff06127207 */ /* 0x000fe20000800000 */
[----:B------:R-:W-:Y:S01]  /*0450*/  IMAD R6, R2, 0x4, R21 ;  /* 0x0000000402067824 */ /* 0x000fe200078e0215 */
[----:B------:R-:W-:Y:S01]  /*0460*/  SEL R7, R7, RZ, P1 ;  /* 0x000000ff07077207 */ /* 0x000fe20000800000 */
[----:B------:R-:W-:Y:S01]  /*0470*/  STS [R15], R16 ;  /* 0x000000100f007388 */ /* 0x000fe20000000800 */
[----:B----4-:R-:W-:Y:S02]  /*0480*/  SEL R4, R8, RZ, P0 ;  /* 0x000000ff08047207 */ /* 0x010fe40000000000 */
[----:B------:R-:W-:Y:S01]  /*0490*/  SEL R5, R9, RZ, P0 ;  /* 0x000000ff09057207 */ /* 0x000fe20000000000 */
[----:B------:R-:W-:Y:S01]  /*04a0*/  STS [R14+0x80], R17 ;  /* 0x000080110e007388 */ /* 0x000fe20000000800 */
[----:B------:R-:W-:-:S02]  /*04b0*/  SEL R10, R10, RZ, P0 ;  /* 0x000000ff0a0a7207 */ /* 0x000fc40000000000 */
[----:B------:R-:W-:Y:S01]  /*04c0*/  SEL R11, R11, RZ, P0 ;  /* 0x000000ff0b0b7207 */ /* 0x000fe20000000000 */
[----:B------:R-:W-:Y:S01]  /*04d0*/  STS [R19+0x100], R18 ;  /* 0x0001001213007388 */ /* 0x000fe20000000800 */
[----:B------:R-:W-:Y:S02]  /*04e0*/  LOP3.LUT R8, R0, 0x7f, RZ, 0xc0, !PT ;  /* 0x0000007f00087812 */ /* 0x000fe400078ec0ff */
[----:B------:R-:W-:Y:S01]  /*04f0*/  LOP3.LUT R9, R3, 0x1f, R0, 0xf8, !PT ;  /* 0x0000001f03097812 */ /* 0x000fe200078ef800 */
[----:B------:R0:W-:Y:S01]  /*0500*/  STS [R6+0x180], R7 ;  /* 0x0001800706007388 */ /* 0x0001e20000000800 */
[----:B------:R-:W-:Y:S01]  /*0510*/  LOP3.LUT R0, R13, 0xc, RZ, 0xc0, !PT ;  /* 0x0000000c0d007812 */ /* 0x000fe200078ec0ff */
[----:B------:R-:W1:Y:S01]  /*0520*/  LDC.64 R2, c[0x0][0x218] ;  /* 0x00008600ff027b82 */ /* 0x000e620000000a00 */
[----:B------:R-:W-:Y:S01]  /*0530*/  LOP3.LUT R13, R8, 0x100, RZ, 0xfc, !PT ;  /* 0x00000100080d7812 */ /* 0x000fe200078efcff */
[----:B------:R2:W-:Y:S01]  /*0540*/  STS [R15+0x40], R4 ;  /* 0x000040040f007388 */ /* 0x0005e20000000800 */
[----:B------:R-:W-:Y:S01]  /*0550*/  ISETP.GE.AND P0, PT, R9, 0x19, PT ;  /* 0x000000190900780c */ /* 0x000fe20003f06270 */
[C---:B------:R-:W-:Y:S01]  /*0560*/  IMAD R9, R12.reuse, 0x19, R9 ;  /* 0x000000190c097824 */ /* 0x040fe200078e0209 */
[----:B------:R-:W-:Y:S01]  /*0570*/  SHF.R.U32.HI R13, RZ, 0x3, R13 ;  /* 0x00000003ff0d7819 */ /* 0x000fe2000001160d */
[----:B------:R3:W-:Y:S01]  /*0580*/  STS [R14+0xc0], R5 ;  /* 0x0000c0050e007388 */ /* 0x0007e20000000800 */
[----:B------:R-:W-:Y:S01]  /*0590*/  ISETP.LT.AND P1, PT, R12, 0x840, !P0 ;  /* 0x000008400c00780c */ /* 0x000fe20004721270 */
[----:B------:R-:W-:Y:S01]  /*05a0*/  VIADD R25, R9, 0x258 ;  /* 0x0000025809197836 */ /* 0x000fe20000000000 */
[----:B0-----:R-:W-:Y:S01]  /*05b0*/  LOP3.LUT R7, R8, 0x80, RZ, 0xfc, !PT ;  /* 0x0000008008077812 */ /* 0x001fe200078efcff */
[----:B------:R0:W-:Y:S01]  /*05c0*/  STS [R19+0x140], R10 ;  /* 0x0001400a13007388 */ /* 0x0001e20000000800 */
[----:B------:R-:W-:-:S02]  /*05d0*/  LOP3.LUT R13, R13, 0x2c, RZ, 0xc0, !PT ;  /* 0x0000002c0d0d7812 */ /* 0x000fc400078ec0ff */
[C---:B--2---:R-:W-:Y:S01]  /*05e0*/  LOP3.LUT R4, R8.reuse, 0x180, RZ, 0xfc, !PT ;  /* 0x0000018008047812 */ /* 0x044fe200078efcff */
[----:B------:R2:W-:Y:S01]  /*05f0*/  STS [R6+0x1c0], R11 ;  /* 0x0001c00b06007388 */ /* 0x0005e20000000800 */
[----:B------:R-:W-:Y:S01]  /*0600*/  LOP3.LUT R15, R8, 0x300, RZ, 0xfc, !PT ;  /* 0x00000300080f7812 */ /* 0x000fe200078efcff */
[----:B---3--:R-:W-:Y:S01]  /*0610*/  VIADD R5, R0, UR4 ;  /* 0x0000000400057c36 */ /* 0x008fe20008000000 */
[C---:B------:R-:W-:Y:S01]  /*0620*/  LOP3.LUT R14, R8.reuse, 0x200, RZ, 0xfc, !PT ;  /* 0x00000200080e7812 */ /* 0x040fe200078efcff */
[----:B------:R-:W-:Y:S01]  /*0630*/  VIADD R13, R13, UR4 ;  /* 0x000000040d0d7c36 */ /* 0x000fe20008000000 */
[----:B------:R-:W-:Y:S01]  /*0640*/  SHF.R.U32.HI R7, RZ, 0x3, R7 ;  /* 0x00000003ff077819 */ /* 0x000fe20000011607 */
[C---:B------:R-:W-:Y:S01]  /*0650*/  IMAD R5, R8.reuse, 0x4, R5 ;  /* 0x0000000408057824 */ /* 0x040fe200078e0205 */
[----:B0-----:R-:W-:Y:S02]  /*0660*/  LOP3.LUT R10, R8, 0x280, RZ, 0xfc, !PT ;  /* 0x00000280080a7812 */ /* 0x001fe400078efcff */
[----:B------:R-:W-:-:S02]  /*0670*/  SHF.R.U32.HI R4, RZ, 0x3, R4 ;  /* 0x00000003ff047819 */ /* 0x000fc40000011604 */
[----:B------:R-:W-:Y:S02]  /*0680*/  SHF.R.U32.HI R14, RZ, 0x3, R14 ;  /* 0x00000003ff0e7819 */ /* 0x000fe4000001160e */
[----:B------:R-:W-:Y:S02]  /*0690*/  SHF.R.U32.HI R10, RZ, 0x3, R10 ;  /* 0x00000003ff0a7819 */ /* 0x000fe4000001160a */
[----:B------:R-:W-:Y:S02]  /*06a0*/  LOP3.LUT R7, R7, 0x1c, RZ, 0xc0, !PT ;  /* 0x0000001c07077812 */ /* 0x000fe400078ec0ff */
[----:B--2---:R-:W-:Y:S01]  /*06b0*/  SHF.R.U32.HI R11, RZ, 0x3, R15 ;  /* 0x00000003ff0b7819 */ /* 0x004fe2000001160f */
[----:B------:R-:W-:Y:S01]  /*06c0*/  BAR.SYNC.DEFER_BLOCKING 0x0 ;  /* 0x0000000000007b1d */ /* 0x000fe20000010000 */
[----:B------:R-:W-:Y:S01]  /*06d0*/  LOP3.LUT R4, R4, 0x3c, RZ, 0xc0, !PT ;  /* 0x0000003c04047812 */ /* 0x000fe200078ec0ff */
[----:B------:R-:W-:Y:S01]  /*06e0*/  VIADD R7, R7, UR4 ;  /* 0x0000000407077c36 */ /* 0x000fe20008000000 */
[----:B------:R-:W-:-:S02]  /*06f0*/  LOP3.LUT R0, R14, 0x4c, RZ, 0xc0, !PT ;  /* 0x0000004c0e007812 */ /* 0x000fc400078ec0ff */
[----:B------:R-:W-:Y:S01]  /*0700*/  LOP3.LUT R6, R10, 0x5c, RZ, 0xc0, !PT ;  /* 0x0000005c0a067812 */ /* 0x000fe200078ec0ff */
[----:B------:R-:W-:Y:S01]  /*0710*/  VIADD R17, R4, UR4 ;  /* 0x0000000404117c36 */ /* 0x000fe20008000000 */
[----:B------:R-:W-:Y:S01]  /*0720*/  LOP3.LUT R16, R11, 0x6c, RZ, 0xc0, !PT ;  /* 0x0000006c0b107812 */ /* 0x000fe200078ec0ff */
[----:B------:R-:W-:Y:S01]  /*0730*/  VIADD R19, R0, UR4 ;  /* 0x0000000400137c36 */ /* 0x000fe20008000000 */
[----:B------:R-:W-:Y:S01]  /*0740*/  LOP3.LUT R11, R12, 0x4, RZ, 0xfc, !PT ;  /* 0x000000040c0b7812 */ /* 0x000fe200078efcff */
[----:B------:R-:W-:Y:S01]  /*0750*/  VIADD R21, R6, UR4 ;  /* 0x0000000406157c36 */ /* 0x000fe20008000000 */
[----:B------:R-:W-:Y:S01]  /*0760*/  LOP3.LUT R10, R12, 0x8, RZ, 0xfc, !PT ;  /* 0x000000080c0a7812 */ /* 0x000fe200078efcff */
[----:B------:R-:W-:Y:S01]  /*0770*/  IMAD R7, R8, 0x4, R7 ;  /* 0x0000000408077824 */ /* 0x000fe200078e0207 */
[----:B------:R-:W-:Y:S01]  /*0780*/  ISETP.LT.AND P6, PT, R11, 0x840, !P0 ;  /* 0x000008400b00780c */ /* 0x000fe200047c1270 */
[----:B------:R-:W-:Y:S01]  /*0790*/  VIADD R23, R16, UR4 ;  /* 0x0000000410177c36 */ /* 0x000fe20008000000 */
[----:B------:R-:W-:Y:S01]  /*07a0*/  ISETP.LT.AND P5, PT, R10, 0x840, !P0 ;  /* 0x000008400a00780c */ /* 0x000fe200047a1270 */
[C---:B------:R-:W-:Y:S01]  /*07b0*/  IMAD R6, R8.reuse, 0x4, R13 ;  /* 0x0000000408067824 */ /* 0x040fe200078e020d */
[C---:B------:R-:W-:Y:S01]  /*07c0*/  LOP3.LUT R13, R8.reuse, 0x380, RZ, 0xfc, !PT ;  /* 0x00000380080d7812 */ /* 0x040fe200078efcff */
[----:B------:R-:W-:Y:S01]  /*07d0*/  IMAD R4, R8, 0x4, R17 ;  /* 0x0000000408047824 */ /* 0x000fe200078e0211 */
[----:B------:R-:W-:Y:S01]  /*07e0*/  LOP3.LUT R10, R12, 0xc, RZ, 0xfc, !PT ;  /* 0x0000000c0c0a7812 */ /* 0x000fe200078efcff */
[C---:B------:R-:W-:Y:S01]  /*07f0*/  IMAD R19, R8.reuse, 0x4, R19 ;  /* 0x0000000408137824 */ /* 0x040fe200078e0213 */
[----:B------:R-:W-:Y:S01]  /*0800*/  SHF.R.U32.HI R16, RZ, 0x3, R13 ;  /* 0x00000003ff107819 */ /* 0x000fe2000001160d */
[----:B------:R-:W-:Y:S01]  /*0810*/  IMAD R0, R8, 0x4, R23 ;  /* 0x0000000408007824 */ /* 0x000fe200078e0217 */
[C---:B------:R-:W-:Y:S01]  /*0820*/  LOP3.LUT R11, R12.reuse, 0x10, RZ, 0xfc, !PT ;  /* 0x000000100c0b7812 */ /* 0x040fe200078efcff */
[----:B------:R0:W2:Y:S01]  /*0830*/  LDS R15, [R5] ;  /* 0x00000000050f7984 */ /* 0x0000a20000000800 */
[----:B------:R-:W-:Y:S01]  /*0840*/  LOP3.LUT R13, R12, 0x14, RZ, 0xfc, !PT ;  /* 0x000000140c0d7812 */ /* 0x000fe200078efcff */
[C---:B------:R-:W-:Y:S01]  /*0850*/  VIADD R17, R9.reuse, 0x64 ;  /* 0x0000006409117836 */ /* 0x040fe20000000000 */
[----:B------:R-:W-:Y:S01]  /*0860*/  LOP3.LUT R16, R16, 0x7c, RZ, 0xc0, !PT ;  /* 0x0000007c10107812 */ /* 0x000fe200078ec0ff */
[----:B------:R-:W3:Y:S01]  /*0870*/  LDS R14, [R7+0x200] ;  /* 0x00020000070e7984 */ /* 0x000ee20000000800 */
[----:B------:R-:W-:Y:S01]  /*0880*/  ISETP.LT.AND P4, PT, R10, 0x840, !P0 ;  /* 0x000008400a00780c */ /* 0x000fe20004781270 */
[----:B------:R-:W-:Y:S01]  /*0890*/  VIADD R23, R9, 0x1f4 ;  /* 0x000001f409177836 */ /* 0x000fe20000000000 */
[----:B------:R-:W-:Y:S01]  /*08a0*/  ISETP.LT.AND P3, PT, R11, 0x840, !P0 ;  /* 0x000008400b00780c */ /* 0x000fe20004761270 */
[----:B0-----:R-:W-:Y:S01]  /*08b0*/  IMAD R5, R8, 0x4, R21 ;  /* 0x0000000408057824 */ /* 0x001fe200078e0215 */
[----:B------:R-:W0:Y:S01]  /*08c0*/  LDS R6, [R6+0x400] ;  /* 0x0004000006067984 */ /* 0x000e220000000800 */
[----:B------:R-:W-:Y:S01]  /*08d0*/  ISETP.LT.AND P2, PT, R13, 0x840, !P0 ;  /* 0x000008400d00780c */ /* 0x000fe20004741270 */
[----:B-1----:R-:W-:Y:S01]  /*08e0*/  IMAD.WIDE R10, R9, 0x4, R2 ;  /* 0x00000004090a7825 */ /* 0x002fe200078e0202 */
[C---:B------:R-:W-:Y:S01]  /*08f0*/  LOP3.LUT R18, R12.reuse, 0x18, RZ, 0xfc, !PT ;  /* 0x000000180c127812 */ /* 0x040fe200078efcff */
[----:B------:R-:W1:Y:S01]  /*0900*/  LDS R4, [R4+0x600] ;  /* 0x0006000004047984 */ /* 0x000e620000000800 */
[----:B------:R-:W-:Y:S01]  /*0910*/  LOP3.LUT R12, R12, 0x1c, RZ, 0xfc, !PT ;  /* 0x0000001c0c0c7812 */ /* 0x000fe200078efcff */
[----:B------:R-:W-:-:S02]  /*0920*/  VIADD R13, R16, UR4 ;  /* 0x00000004100d7c36 */ /* 0x000fc40008000000 */
[----:B------:R4:W5:Y:S01]  /*0930*/  LDS R7, [R19+0x800] ;  /* 0x0008000013077984 */ /* 0x0009620000000800 */
[C---:B------:R-:W-:Y:S02]  /*0940*/  VIADD R21, R9.reuse, 0x190 ;  /* 0x0000019009157836 */ /* 0x040fe40000000000 */
[----:B------:R-:W-:Y:S01]  /*0950*/  IMAD R8, R8, 0x4, R13 ;  /* 0x0000000408087824 */ /* 0x000fe200078e020d */
[----:B------:R-:W5:Y:S01]  /*0960*/  LDS R5, [R5+0xa00] ;  /* 0x000a000005057984 */ /* 0x000f620000000800 */
[----:B------:R-:W-:Y:S02]  /*0970*/  VIADD R13, R9, 0xc8 ;  /* 0x000000c8090d7836 */ /* 0x000fe40000000000 */
[----:B------:R-:W-:Y:S01]  /*0980*/  IMAD.WIDE R16, R17, 0x4, R2 ;  /* 0x0000000411107825 */ /* 0x000fe200078e0202 */
[----:B------:R-:W5:Y:S03]  /*0990*/  LDS R0, [R0+0xc00] ;  /* 0x000c000000007984 */ /* 0x000f660000000800 */
[----:B----4-:R-:W-:Y:S01]  /*09a0*/  VIADD R19, R9, 0x12c ;  /* 0x0000012c09137836 */ /* 0x010fe20000000000 */
[----:B--2---:R2:W-:Y:S01]  /*09b0*/  @P1 STG.E desc[UR6][R10.64], R15 ;  /* 0x0000000f0a001986 */ /* 0x0045e2000c101906 */
[----:B------:R-:W-:-:S02]  /*09c0*/  ISETP.LT.AND P1, PT, R18, 0x840, !P0 ;  /* 0x000008401200780c */ /* 0x000fc40004721270 */
[----:B------:R-:W-:Y:S01]  /*09d0*/  ISETP.LT.AND P0, PT, R12, 0x840, !P0 ;  /* 0x000008400c00780c */ /* 0x000fe20004701270 */
[--C-:B------:R-:W-:Y:S01]  /*09e0*/  IMAD.WIDE R12, R13, 0x4, R2.reuse ;  /* 0x000000040d0c7825 */ /* 0x100fe200078e0202 */
[----:B---3--:R3:W-:Y:S04]  /*09f0*/  @P6 STG.E desc[UR6][R16.64], R14 ;  /* 0x0000000e10006986 */ /* 0x0087e8000c101906 */
[----:B0-----:R3:W-:Y:S01]  /*0a00*/  @P5 STG.E desc[UR6][R12.64], R6 ;  /* 0x000000060c005986 */ /* 0x0017e2000c101906 */
[----:B--2---:R-:W-:-:S04]  /*0a10*/  IMAD.WIDE R10, R19, 0x4, R2 ;  /* 0x00000004130a7825 */ /* 0x004fc800078e0202 */
[--C-:B------:R-:W-:Y:S01]  /*0a20*/  IMAD.WIDE R18, R21, 0x4, R2.reuse ;  /* 0x0000000415127825 */ /* 0x100fe200078e0202 */
[----:B-1----:R3:W-:Y:S03]  /*0a30*/  @P4 STG.E desc[UR6][R10.64], R4 ;  /* 0x000000040a004986 */ /* 0x0027e6000c101906 */
[--C-:B------:R-:W-:Y:S01]  /*0a40*/  IMAD.WIDE R20, R23, 0x4, R2.reuse ;  /* 0x0000000417147825 */ /* 0x100fe200078e0202 */
[----:B-----5:R3:W-:Y:S03]  /*0a50*/  @P3 STG.E desc[UR6][R18.64], R7 ;  /* 0x0000000712003986 */ /* 0x0207e6000c101906 */
[----:B------:R-:W-:Y:S01]  /*0a60*/  IMAD.WIDE R22, R25, 0x4, R2 ;  /* 0x0000000419167825 */ /* 0x000fe200078e0202 */
[----:B------:R3:W-:Y:S04]  /*0a70*/  @P2 STG.E desc[UR6][R20.64], R5 ;  /* 0x0000000514002986 */ /* 0x0007e8000c101906 */
[----:B------:R3:W-:Y:S01]  /*0a80*/  @P1 STG.E desc[UR6][R22.64], R0 ;  /* 0x0000000016001986 */ /* 0x0007e2000c101906 */
[----:B------:R-:W-:Y:S05]  /*0a90*/  @!P0 EXIT ;  /* 0x000000000000894d */ /* 0x000fea0003800000 */
[----:B---3--:R-:W0:Y:S01]  /*0aa0*/  LDS R5, [R8+0xe00] ;  /* 0x000e000008057984 */ /* 0x008e220000000800 */
[----:B------:R-:W-:-:S04]  /*0ab0*/  VIADD R9, R9, 0x2bc ;  /* 0x000002bc09097836 */ /* 0x000fc80000000000 */
[----:B------:R-:W-:-:S05]  /*0ac0*/  IMAD.WIDE R2, R9, 0x4, R2 ;  /* 0x0000000409027825 */ /* 0x000fca00078e0202 */
[----:B0-----:R-:W-:Y:S01]  /*0ad0*/  STG.E desc[UR6][R2.64], R5 ;  /* 0x0000000502007986 */ /* 0x001fe2000c101906 */
[----:B------:R-:W-:Y:S05]  /*0ae0*/  EXIT ;  /* 0x000000000000794d */ /* 0x000fea0003800000 */
.L_x_0:
[----:B------:R-:W-:-:S00]  /*0af0*/  BRA `(.L_x_0) ;  /* 0xfffffffc00fc7947 */ /* 0x000fc0000383ffff */
[----:B------:R-:W-:-:S00]  /*0b00*/  NOP ;  /* 0x0000000000007918 */ /* 0x000fc00000000000 */
[----:B------:R-:W-:-:S00]  /*0b10*/  NOP ;  /* 0x0000000000007918 */ /* 0x000fc00000000000 */
[----:B------:R-:W-:-:S00]  /*0b20*/  NOP ;  /* 0x0000000000007918 */ /* 0x000fc00000000000 */
[----:B------:R-:W-:-:S00]  /*0b30*/  NOP ;  /* 0x0000000000007918 */ /* 0x000fc00000000000 */
[----:B------:R-:W-:-:S00]  /*0b40*/  NOP ;  /* 0x0000000000007918 */ /* 0x000fc00000000000 */
[----:B------:R-:W-:-:S00]  /*0b50*/  NOP ;  /* 0x0000000000007918 */ /* 0x000fc00000000000 */
[----:B------:R-:W-:-:S00]  /*0b60*/  NOP ;  /* 0x0000000000007918 */ /* 0x000fc00000000000 */
[----:B------:R-:W-:-:S00]  /*0b70*/  NOP ;  /* 0x0000000000007918 */ /* 0x000fc00000000000 */
.L_x_1:


//--------------------- .nv.shared.triton_poi_fused_constant_pad_nd_66 --------------------------
	.section	.nv.shared.triton_poi_fused_constant_pad_nd_66,"aw",@nobits
	.sectionflags	@""
	.align	16
	.zero		1024


//--------------------- .nv.constant0.triton_poi_fused_constant_pad_nd_66 --------------------------
	.section	.nv.constant0.triton_poi_fused_constant_pad_nd_66,"a",@progbits
	.sectionflags	@""
	.align	4
.nv.constant0.triton_poi_fused_constant_pad_nd_66:
	.zero		552
